//
// Generated by NVIDIA NVVM Compiler
//
// Compiler Build ID: CL-36424714
// Cuda compilation tools, release 13.0, V13.0.88
// Based on NVVM 20.0.0
//

.version 9.0
.target sm_100
.address_size 64

	// .globl	_Z11tiledConv2DPKfPfii
.const .align 4 .b8 F[36];
// _ZZ11tiledConv2DPKfPfiiE2Ns has been demoted

.visible .entry _Z11tiledConv2DPKfPfii(
	.param .u64 .ptr .align 1 _Z11tiledConv2DPKfPfii_param_0,
	.param .u64 .ptr .align 1 _Z11tiledConv2DPKfPfii_param_1,
	.param .u32 _Z11tiledConv2DPKfPfii_param_2,
	.param .u32 _Z11tiledConv2DPKfPfii_param_3
)
{
	.reg .pred 	%p<14>;
	.reg .b32 	%r<24>;
	.reg .b32 	%f<29>;
	.reg .b64 	%rd<9>;
	// demoted variable
	.shared .align 4 .b8 _ZZ11tiledConv2DPKfPfiiE2Ns[1296];
	ld.param.u64 	%rd1, [_Z11tiledConv2DPKfPfii_param_0];
	ld.param.u64 	%rd2, [_Z11tiledConv2DPKfPfii_param_1];
	ld.param.u32 	%r10, [_Z11tiledConv2DPKfPfii_param_2];
	ld.param.u32 	%r11, [_Z11tiledConv2DPKfPfii_param_3];
	mov.u32 	%r1, %tid.x;
	mov.u32 	%r2, %tid.y;
	mov.u32 	%r12, %ctaid.y;
	shl.b32 	%r3, %r12, 4;
	mov.u32 	%r13, %ctaid.x;
	shl.b32 	%r4, %r13, 4;
	add.s32 	%r14, %r2, %r3;
	add.s32 	%r5, %r14, -1;
	add.s32 	%r15, %r1, %r4;
	add.s32 	%r6, %r15, -1;
	setp.gt.s32 	%p1, %r5, -1;
	setp.lt.s32 	%p2, %r5, %r11;
	and.pred  	%p3, %p1, %p2;
	setp.gt.s32 	%p4, %r6, -1;
	setp.lt.s32 	%p5, %r6, %r10;
	and.pred  	%p6, %p4, %p5;
	and.pred  	%p8, %p3, %p6;
	mov.u32 	%r16, _ZZ11tiledConv2DPKfPfiiE2Ns;
	mad.lo.s32 	%r17, %r2, 72, %r16;
	shl.b32 	%r18, %r1, 2;
	add.s32 	%r7, %r17, %r18;
	not.pred 	%p9, %p8;
	@%p9 bra 	$L__BB0_2;
	cvta.to.global.u64 	%rd3, %rd1;
	mad.lo.s32 	%r20, %r10, %r5, %r6;
	mul.wide.s32 	%rd4, %r20, 4;
	add.s64 	%rd5, %rd3, %rd4;
	ld.global.f32 	%f1, [%rd5];
	st.shared.f32 	[%r7], %f1;
	bra.uni 	$L__BB0_3;
$L__BB0_2:
	mov.b32 	%r19, 0;
	st.shared.u32 	[%r7], %r19;
$L__BB0_3:
	bar.sync 	0;
	or.b32  	%r21, %r2, %r1;
	and.b32  	%r22, %r21, 1008;
	setp.ne.s32 	%p10, %r22, 0;
	@%p10 bra 	$L__BB0_6;
	setp.ge.s32 	%p11, %r14, %r11;
	setp.ge.s32 	%p12, %r15, %r10;
	or.pred  	%p13, %p12, %p11;
	@%p13 bra 	$L__BB0_6;
	ld.shared.f32 	%f2, [%r7];
	ld.const.f32 	%f3, [F];
	fma.rn.f32 	%f4, %f2, %f3, 0f00000000;
	ld.shared.f32 	%f5, [%r7+4];
	ld.const.f32 	%f6, [F+4];
	fma.rn.f32 	%f7, %f5, %f6, %f4;
	ld.shared.f32 	%f8, [%r7+8];
	ld.const.f32 	%f9, [F+8];
	fma.rn.f32 	%f10, %f8, %f9, %f7;
	ld.shared.f32 	%f11, [%r7+72];
	ld.const.f32 	%f12, [F+12];
	fma.rn.f32 	%f13, %f11, %f12, %f10;
	ld.shared.f32 	%f14, [%r7+76];
	ld.const.f32 	%f15, [F+16];
	fma.rn.f32 	%f16, %f14, %f15, %f13;
	ld.shared.f32 	%f17, [%r7+80];
	ld.const.f32 	%f18, [F+20];
	fma.rn.f32 	%f19, %f17, %f18, %f16;
	ld.shared.f32 	%f20, [%r7+144];
	ld.const.f32 	%f21, [F+24];
	fma.rn.f32 	%f22, %f20, %f21, %f19;
	ld.shared.f32 	%f23, [%r7+148];
	ld.const.f32 	%f24, [F+28];
	fma.rn.f32 	%f25, %f23, %f24, %f22;
	ld.shared.f32 	%f26, [%r7+152];
	ld.const.f32 	%f27, [F+32];
	fma.rn.f32 	%f28, %f26, %f27, %f25;
	mad.lo.s32 	%r23, %r10, %r14, %r15;
	cvta.to.global.u64 	%rd6, %rd2;
	mul.wide.s32 	%rd7, %r23, 4;
	add.s64 	%rd8, %rd6, %rd7;
	st.global.f32 	[%rd8], %f28;
$L__BB0_6:
	ret;

}


// ===== COMPILED SASS (sm_100) =====

	.target	sm_100

	.elftype	@"ET_EXEC"


//--------------------- .note.nv.tkinfo           --------------------------
	.section	.note.nv.tkinfo,"",@"SHT_NOTE"
	.sectionflags	@"SHF_NOTE_NV_TKINFO"
	.tkinfo
        /*0018*/ 	.word	0x00000002
        /*0030*/ 	.string	""
        /*0030*/ 	.string	"ptxas"
        /*0030*/ 	.string	"Cuda compilation tools, release 13.0, V13.0.88"
        /*0030*/ 	.string	"Build cuda_13.0.r13.0/compiler.36424714_0"
        /*0030*/ 	.string	"-arch sm_100 -m 64 "



//--------------------- .note.nv.cuinfo           --------------------------
	.section	.note.nv.cuinfo,"",@"SHT_NOTE"
	.sectionflags	@"SHF_NOTE_NV_CUINFO"
        /*0018*/ 	.short	0x0002
        /*001a*/ 	.short	0x0064
        /*001c*/ 	.short	0x0082
	.zero		2


//--------------------- .nv.info                  --------------------------
	.section	.nv.info,"",@"SHT_CUDA_INFO"
	.align	4


	//----- nvinfo : EIATTR_REGCOUNT
	.align		4
        /*0000*/ 	.byte	0x04, 0x2f
        /*0002*/ 	.short	(.L_2 - .L_1)
	.align		4
.L_1:
        /*0004*/ 	.word	index@(_Z11tiledConv2DPKfPfii)
        /*0008*/ 	.word	0x00000016


	//----- nvinfo : EIATTR_FRAME_SIZE
	.align		4
.L_2:
        /*000c*/ 	.byte	0x04, 0x11
        /*000e*/ 	.short	(.L_4 - .L_3)
	.align		4
.L_3:
        /*0010*/ 	.word	index@(_Z11tiledConv2DPKfPfii)
        /*0014*/ 	.word	0x00000000


	//----- nvinfo : EIATTR_MIN_STACK_SIZE
	.align		4
.L_4:
        /*0018*/ 	.byte	0x04, 0x12
        /*001a*/ 	.short	(.L_6 - .L_5)
	.align		4
.L_5:
        /*001c*/ 	.word	index@(_Z11tiledConv2DPKfPfii)
        /*0020*/ 	.word	0x00000000
.L_6:


//--------------------- .nv.compat                --------------------------
	.section	.nv.compat,"",@"SHT_CUDA_COMPAT_INFO"
	.align	4
        /*0000*/ 	.byte	0x02, 0x09, 0x00, 0x00, 0x02, 0x02, 0x01, 0x00, 0x02, 0x05, 0x05, 0x00, 0x03, 0x07, 0x01, 0x01
        /*0010*/ 	.byte	0x02, 0x03, 0x00, 0x00, 0x02, 0x06, 0x01, 0x00, 0x04, 0x0b, 0x08, 0x00, 0x09, 0x00, 0x00, 0x00
        /*0020*/ 	.byte	0x00, 0x00, 0x00, 0x00


//--------------------- .nv.info._Z11tiledConv2DPKfPfii --------------------------
	.section	.nv.info._Z11tiledConv2DPKfPfii,"",@"SHT_CUDA_INFO"
	.sectionflags	@""
	.align	4


	//----- nvinfo : EIATTR_CUDA_API_VERSION
	.align		4
        /*0000*/ 	.byte	0x04, 0x37
        /*0002*/ 	.short	(.L_8 - .L_7)
.L_7:
        /*0004*/ 	.word	0x00000082


	//----- nvinfo : EIATTR_KPARAM_INFO
	.align		4
.L_8:
        /*0008*/ 	.byte	0x04, 0x17
        /*000a*/ 	.short	(.L_10 - .L_9)
.L_9:
        /*000c*/ 	.word	0x00000000
        /*0010*/ 	.short	0x0003
        /*0012*/ 	.short	0x0014
        /*0014*/ 	.byte	0x00, 0xf0, 0x11, 0x00


	//----- nvinfo : EIATTR_KPARAM_INFO
	.align		4
.L_10:
        /*0018*/ 	.byte	0x04, 0x17
        /*001a*/ 	.short	(.L_12 - .L_11)
.L_11:
        /*001c*/ 	.word	0x00000000
        /*0020*/ 	.short	0x0002
        /*0022*/ 	.short	0x0010
        /*0024*/ 	.byte	0x00, 0xf0, 0x11, 0x00


	//----- nvinfo : EIATTR_KPARAM_INFO
	.align		4
.L_12:
        /*0028*/ 	.byte	0x04, 0x17
        /*002a*/ 	.short	(.L_14 - .L_13)
.L_13:
        /*002c*/ 	.word	0x00000000
        /*0030*/ 	.short	0x0001
        /*0032*/ 	.short	0x0008
        /*0034*/ 	.byte	0x00, 0xf5, 0x21, 0x00


	//----- nvinfo : EIATTR_KPARAM_INFO
	.align		4
.L_14:
        /*0038*/ 	.byte	0x04, 0x17
        /*003a*/ 	.short	(.L_16 - .L_15)
.L_15:
        /*003c*/ 	.word	0x00000000
        /*0040*/ 	.short	0x0000
        /*0042*/ 	.short	0x0000
        /*0044*/ 	.byte	0x00, 0xf5, 0x21, 0x00


	//----- nvinfo : EIATTR_SPARSE_MMA_MASK
	.align		4
.L_16:
        /*0048*/ 	.byte	0x03, 0x50
        /*004a*/ 	.short	0x0000


	//----- nvinfo : EIATTR_MAXREG_COUNT
	.align		4
        /*004c*/ 	.byte	0x03, 0x1b
        /*004e*/ 	.short	0x00ff


	//----- nvinfo : EIATTR_NUM_BARRIERS
	.align		4
        /*0050*/ 	.byte	0x02, 0x4c
        /*0052*/ 	.byte	0x01
	.zero		1


	//----- nvinfo : EIATTR_MERCURY_ISA_VERSION
	.align		4
        /*0054*/ 	.byte	0x03, 0x5f
        /*0056*/ 	.short	0x0101


	//----- nvinfo : EIATTR_VRC_CTA_INIT_COUNT
	.align		4
        /*0058*/ 	.byte	0x02, 0x4a
	.zero		1
	.zero		1


	//----- nvinfo : EIATTR_EXIT_INSTR_OFFSETS
	.align		4
        /*005c*/ 	.byte	0x04, 0x1c
        /*005e*/ 	.short	(.L_18 - .L_17)


	//   ....[0]....
.L_17:
        /*0060*/ 	.word	0x000001d0


	//   ....[1]....
        /*0064*/ 	.word	0x00000200


	//   ....[2]....
        /*0068*/ 	.word	0x000003a0


	//----- nvinfo : EIATTR_CBANK_PARAM_SIZE
	.align		4
.L_18:
        /*006c*/ 	.byte	0x03, 0x19
        /*006e*/ 	.short	0x0018


	//----- nvinfo : EIATTR_PARAM_CBANK
	.align		4
        /*0070*/ 	.byte	0x04, 0x0a
        /*0072*/ 	.short	(.L_20 - .L_19)
	.align		4
.L_19:
        /*0074*/ 	.word	index@(.nv.constant0._Z11tiledConv2DPKfPfii)
        /*0078*/ 	.short	0x0380
        /*007a*/ 	.short	0x0018


	//----- nvinfo : EIATTR_SW_WAR
	.align		4
.L_20:
        /*007c*/ 	.byte	0x04, 0x36
        /*007e*/ 	.short	(.L_22 - .L_21)
.L_21:
        /*0080*/ 	.word	0x00000008
.L_22:


//--------------------- .nv.callgraph             --------------------------
	.section	.nv.callgraph,"",@"SHT_CUDA_CALLGRAPH"
	.align	4
	.sectionentsize	8
	.align		4
        /*0000*/ 	.word	0x00000000
	.align		4
        /*0004*/ 	.word	0xffffffff
	.align		4
        /*0008*/ 	.word	0x00000000
	.align		4
        /*000c*/ 	.word	0xfffffffe
	.align		4
        /*0010*/ 	.word	0x00000000
	.align		4
        /*0014*/ 	.word	0xfffffffd
	.align		4
        /*0018*/ 	.word	0x00000000
	.align		4
        /*001c*/ 	.word	0xfffffffc


//--------------------- .nv.constant3             --------------------------
	.section	.nv.constant3,"a",@progbits
	.align	4
.nv.constant3:
	.type		F,@object
	.size		F,(.L_0 - F)
F:
	.zero		36
.L_0:


//--------------------- .text._Z11tiledConv2DPKfPfii --------------------------
	.section	.text._Z11tiledConv2DPKfPfii,"ax",@progbits
	.align	128
        .global         _Z11tiledConv2DPKfPfii
        .type           _Z11tiledConv2DPKfPfii,@function
        .size           _Z11tiledConv2DPKfPfii,(.L_x_1 - _Z11tiledConv2DPKfPfii)
        .other          _Z11tiledConv2DPKfPfii,@"STO_CUDA_ENTRY STV_DEFAULT"
_Z11tiledConv2DPKfPfii:
.text._Z11tiledConv2DPKfPfii:
[----:B------:R-:W-:Y:S01]  /*0000*/  LDC R1, c[0x0][0x37c] ;  /* 0x0000df00ff017b82 */ /* 0x000fe20000000800 */
[----:B------:R-:W0:Y:S01]  /*0010*/  S2R R6, SR_TID.Y ;  /* 0x0000000000067919 */ /* 0x000e220000002200 */
[----:B------:R-:W1:Y:S01]  /*0020*/  LDCU.64 UR6, c[0x0][0x390] ;  /* 0x00007200ff0677ac */ /* 0x000e620008000a00 */
[----:B------:R-:W0:Y:S01]  /*0030*/  S2R R3, SR_CTAID.Y ;  /* 0x0000000000037919 */ /* 0x000e220000002600 */
[----:B------:R-:W2:Y:S01]  /*0040*/  LDCU.64 UR4, c[0x0][0x358] ;  /* 0x00006b00ff0477ac */ /* 0x000ea20008000a00 */
[----:B------:R-:W3:Y:S01]  /*0050*/  S2R R9, SR_TID.X ;  /* 0x0000000000097919 */ /* 0x000ee20000002100 */
[----:B------:R-:W3:Y:S01]  /*0060*/  S2R R0, SR_CTAID.X ;  /* 0x0000000000007919 */ /* 0x000ee20000002500 */
[----:B0-----:R-:W-:Y:S02]  /*0070*/  LEA R2, R3, R6, 0x4 ;  /* 0x0000000603027211 */ /* 0x001fe400078e20ff */
[----:B---3--:R-:W-:Y:S02]  /*0080*/  LEA R3, R0, R9, 0x4 ;  /* 0x0000000900037211 */ /* 0x008fe400078e20ff */
[----:B------:R-:W-:-:S02]  /*0090*/  IADD3 R0, PT, PT, R2, -0x1, RZ ;  /* 0xffffffff02007810 */ /* 0x000fc40007ffe0ff */
[----:B------:R-:W-:Y:S02]  /*00a0*/  IADD3 R7, PT, PT, R3, -0x1, RZ ;  /* 0xffffffff03077810 */ /* 0x000fe40007ffe0ff */
[C---:B-1----:R-:W-:Y:S02]  /*00b0*/  ISETP.GE.AND P0, PT, R0.reuse, UR7, PT ;  /* 0x0000000700007c0c */ /* 0x042fe4000bf06270 */
[C---:B------:R-:W-:Y:S02]  /*00c0*/  ISETP.GE.AND P1, PT, R7.reuse, UR6, PT ;  /* 0x0000000607007c0c */ /* 0x040fe4000bf26270 */
[----:B------:R-:W-:Y:S02]  /*00d0*/  ISETP.GT.AND P0, PT, R0, -0x1, !P0 ;  /* 0xffffffff0000780c */ /* 0x000fe40004704270 */
[----:B------:R-:W-:-:S04]  /*00e0*/  ISETP.GT.AND P1, PT, R7, -0x1, !P1 ;  /* 0xffffffff0700780c */ /* 0x000fc80004f24270 */
[----:B------:R-:W-:-:S13]  /*00f0*/  PLOP3.LUT P0, PT, P0, P1, PT, 0x80, 0x8 ;  /* 0x000000000008781c */ /* 0x000fda0000703070 */
[----:B------:R-:W0:Y:S01]  /*0100*/  @P0 LDC.64 R4, c[0x0][0x380] ;  /* 0x0000e000ff040b82 */ /* 0x000e220000000a00 */
[----:B------:R-:W-:-:S04]  /*0110*/  @P0 IMAD R7, R0, UR6, R7 ;  /* 0x0000000600070c24 */ /* 0x000fc8000f8e0207 */
[----:B0-----:R-:W-:-:S06]  /*0120*/  @P0 IMAD.WIDE R4, R7, 0x4, R4 ;  /* 0x0000000407040825 */ /* 0x001fcc00078e0204 */
[----:B--2---:R-:W2:Y:S01]  /*0130*/  @P0 LDG.E R5, desc[UR4][R4.64] ;  /* 0x0000000404050981 */ /* 0x004ea2000c1e1900 */
[----:B------:R-:W-:Y:S02]  /*0140*/  MOV R0, 0x400 ;  /* 0x0000040000007802 */ /* 0x000fe40000000f00 */
[----:B------:R-:W-:Y:S01]  /*0150*/  LOP3.LUT P1, RZ, R6, 0x3f0, R9, 0xc8, !PT ;  /* 0x000003f006ff7812 */ /* 0x000fe2000782c809 */
[----:B------:R-:W0:Y:S02]  /*0160*/  S2R R7, SR_CgaCtaId ;  /* 0x0000000000077919 */ /* 0x000e240000008800 */
[----:B0-----:R-:W-:-:S05]  /*0170*/  LEA R0, R7, R0, 0x18 ;  /* 0x0000000007007211 */ /* 0x001fca00078ec0ff */
[----:B------:R-:W-:-:S05]  /*0180*/  IMAD R0, R6, 0x48, R0 ;  /* 0x0000004806007824 */ /* 0x000fca00078e0200 */
[----:B------:R-:W-:-:S05]  /*0190*/  LEA R6, R9, R0, 0x2 ;  /* 0x0000000009067211 */ /* 0x000fca00078e10ff */
[----:B--2---:R0:W-:Y:S04]  /*01a0*/  @P0 STS [R6], R5 ;  /* 0x0000000506000388 */ /* 0x0041e80000000800 */
[----:B------:R0:W-:Y:S01]  /*01b0*/  @!P0 STS [R6], RZ ;  /* 0x000000ff06008388 */ /* 0x0001e20000000800 */
[----:B------:R-:W-:Y:S06]  /*01c0*/  BAR.SYNC.DEFER_BLOCKING 0x0 ;  /* 0x0000000000007b1d */ /* 0x000fec0000010000 */
[----:B------:R-:W-:Y:S05]  /*01d0*/  @P1 EXIT ;  /* 0x000000000000194d */ /* 0x000fea0003800000 */
[----:B------:R-:W-:-:S04]  /*01e0*/  ISETP.GE.AND P0, PT, R2, UR7, PT ;  /* 0x0000000702007c0c */ /* 0x000fc8000bf06270 */
[----:B------:R-:W-:-:S13]  /*01f0*/  ISETP.GE.OR P0, PT, R3, UR6, P0 ;  /* 0x0000000603007c0c */ /* 0x000fda0008706670 */
[----:B------:R-:W-:Y:S05]  /*0200*/  @P0 EXIT ;  /* 0x000000000000094d */ /* 0x000fea0003800000 */
[----:B------:R-:W1:Y:S01]  /*0210*/  LDS R0, [R6] ;  /* 0x0000000006007984 */ /* 0x000e620000000800 */
[----:B------:R-:W1:Y:S01]  /*0220*/  LDCU.128 UR8, c[0x3][URZ] ;  /* 0x00c00000ff0877ac */ /* 0x000e620008000c00 */
[----:B------:R-:W-:Y:S02]  /*0230*/  IMAD R3, R2, UR6, R3 ;  /* 0x0000000602037c24 */ /* 0x000fe4000f8e0203 */
[----:B0-----:R-:W0:Y:S01]  /*0240*/  LDS R5, [R6+0x4] ;  /* 0x0000040006057984 */ /* 0x001e220000000800 */
[----:B------:R-:W2:Y:S03]  /*0250*/  LDCU.128 UR12, c[0x3][0x10] ;  /* 0x00c00200ff0c77ac */ /* 0x000ea60008000c00 */
[----:B------:R-:W3:Y:S01]  /*0260*/  LDS R7, [R6+0x8] ;  /* 0x0000080006077984 */ /* 0x000ee20000000800 */
[----:B------:R-:W4:Y:S03]  /*0270*/  LDCU UR7, c[0x3][0x20] ;  /* 0x00c00400ff0777ac */ /* 0x000f260008000800 */
[----:B------:R-:W5:Y:S04]  /*0280*/  LDS R9, [R6+0x48] ;  /* 0x0000480006097984 */ /* 0x000f680000000800 */
[----:B------:R-:W2:Y:S04]  /*0290*/  LDS R11, [R6+0x4c] ;  /* 0x00004c00060b7984 */ /* 0x000ea80000000800 */
[----:B------:R-:W4:Y:S04]  /*02a0*/  LDS R13, [R6+0x50] ;  /* 0x00005000060d7984 */ /* 0x000f280000000800 */
[----:B------:R-:W4:Y:S04]  /*02b0*/  LDS R15, [R6+0x90] ;  /* 0x00009000060f7984 */ /* 0x000f280000000800 */
[----:B------:R-:W4:Y:S04]  /*02c0*/  LDS R17, [R6+0x94] ;  /* 0x0000940006117984 */ /* 0x000f280000000800 */
[----:B------:R-:W4:Y:S01]  /*02d0*/  LDS R19, [R6+0x98] ;  /* 0x0000980006137984 */ /* 0x000f220000000800 */
[----:B-1----:R-:W-:-:S04]  /*02e0*/  FFMA R0, R0, UR8, RZ ;  /* 0x0000000800007c23 */ /* 0x002fc800080000ff */
[----:B0-----:R-:W-:Y:S02]  /*02f0*/  FFMA R0, R5, UR9, R0 ;  /* 0x0000000905007c23 */ /* 0x001fe40008000000 */
[----:B------:R-:W0:Y:S02]  /*0300*/  LDC.64 R4, c[0x0][0x388] ;  /* 0x0000e200ff047b82 */ /* 0x000e240000000a00 */
[----:B---3--:R-:W-:-:S04]  /*0310*/  FFMA R0, R7, UR10, R0 ;  /* 0x0000000a07007c23 */ /* 0x008fc80008000000 */
[----:B-----5:R-:W-:-:S04]  /*0320*/  FFMA R0, R9, UR11, R0 ;  /* 0x0000000b09007c23 */ /* 0x020fc80008000000 */
[----:B--2---:R-:W-:-:S04]  /*0330*/  FFMA R0, R11, UR12, R0 ;  /* 0x0000000c0b007c23 */ /* 0x004fc80008000000 */
[----:B----4-:R-:W-:-:S04]  /*0340*/  FFMA R0, R13, UR13, R0 ;  /* 0x0000000d0d007c23 */ /* 0x010fc80008000000 */
[----:B------:R-:W-:-:S04]  /*0350*/  FFMA R0, R15, UR14, R0 ;  /* 0x0000000e0f007c23 */ /* 0x000fc80008000000 */
[----:B------:R-:W-:Y:S01]  /*0360*/  FFMA R0, R17, UR15, R0 ;  /* 0x0000000f11007c23 */ /* 0x000fe20008000000 */
[----:B0-----:R-:W-:-:S04]  /*0370*/  IMAD.WIDE R4, R3, 0x4, R4 ;  /* 0x0000000403047825 */ /* 0x001fc800078e0204 */
[----:B------:R-:W-:-:S05]  /*0380*/  FFMA R19, R19, UR7, R0 ;  /* 0x0000000713137c23 */ /* 0x000fca0008000000 */
[----:B------:R-:W-:Y:S01]  /*0390*/  STG.E desc[UR4][R4.64], R19 ;  /* 0x0000001304007986 */ /* 0x000fe2000c101904 */
[----:B------:R-:W-:Y:S05]  /*03a0*/  EXIT ;  /* 0x000000000000794d */ /* 0x000fea0003800000 */
.L_x_0:
[----:B------:R-:W-:-:S00]  /*03b0*/  BRA `(.L_x_0) ;  /* 0xfffffffc00fc7947 */ /* 0x000fc0000383ffff */
[----:B------:R-:W-:-:S00]  /*03c0*/  NOP ;  /* 0x0000000000007918 */ /* 0x000fc00000000000 */
        /* <DEDUP_REMOVED lines=11> */
.L_x_1:


//--------------------- .nv.shared._Z11tiledConv2DPKfPfii --------------------------
	.section	.nv.shared._Z11tiledConv2DPKfPfii,"aw",@nobits
	.sectionflags	@""
	.align	4
.nv.shared._Z11tiledConv2DPKfPfii:
	.zero		2320


//--------------------- .nv.shared.reserved.0     --------------------------
	.section	.nv.shared.reserved.0,"aw",@nobits
	.weak		__nv_reservedSMEM_offset_0_alias
	.size		__nv_reservedSMEM_offset_0_alias, 0, 64
	.other		__nv_reservedSMEM_offset_0_alias,@"STO_CUDA_RESERVED_SHARED STV_DEFAULT"
__nv_reservedSMEM_offset_0_alias:
	.zero		0
	.zero		64


//--------------------- .nv.constant0._Z11tiledConv2DPKfPfii --------------------------
	.section	.nv.constant0._Z11tiledConv2DPKfPfii,"a",@progbits
	.sectionflags	@""
	.align	4
.nv.constant0._Z11tiledConv2DPKfPfii:
	.zero		920


//--------------------- SYMBOLS --------------------------

	.type		.nv.reservedSmem.offset0,@object
	.size		.nv.reservedSmem.offset0,0x4
	.type		.nv.reservedSmem.cap,@object
	.size		.nv.reservedSmem.cap,0x4
